//
// Generated by NVIDIA NVVM Compiler
//
// Compiler Build ID: CL-36424714
// Cuda compilation tools, release 13.0, V13.0.88
// Based on NVVM 20.0.0
//

.version 9.0
.target sm_100
.address_size 64

	// .globl	_Z12cannonKernel6MatrixS_S_
// _ZZ12cannonKernel6MatrixS_S_E2sA has been demoted
// _ZZ12cannonKernel6MatrixS_S_E2sB has been demoted

.visible .entry _Z12cannonKernel6MatrixS_S_(
	.param .align 8 .b8 _Z12cannonKernel6MatrixS_S__param_0[24],
	.param .align 8 .b8 _Z12cannonKernel6MatrixS_S__param_1[24],
	.param .align 8 .b8 _Z12cannonKernel6MatrixS_S__param_2[24]
)
{
	.reg .pred 	%p<12>;
	.reg .b32 	%r<225>;
	.reg .b64 	%rd<31>;
	// demoted variable
	.shared .align 4 .b8 _ZZ12cannonKernel6MatrixS_S_E2sA[3600];
	// demoted variable
	.shared .align 4 .b8 _ZZ12cannonKernel6MatrixS_S_E2sB[3600];
	ld.param.u64 	%rd5, [_Z12cannonKernel6MatrixS_S__param_2+16];
	ld.param.u32 	%r58, [_Z12cannonKernel6MatrixS_S__param_2+8];
	ld.param.u32 	%r55, [_Z12cannonKernel6MatrixS_S__param_1+8];
	ld.param.u64 	%rd4, [_Z12cannonKernel6MatrixS_S__param_1+16];
	ld.param.u32 	%r60, [_Z12cannonKernel6MatrixS_S__param_0+8];
	ld.param.u64 	%rd6, [_Z12cannonKernel6MatrixS_S__param_0+16];
	mov.u32 	%r61, %ctaid.y;
	mov.u32 	%r1, %ctaid.x;
	mov.u32 	%r2, %tid.x;
	mov.u32 	%r3, %tid.y;
	add.s32 	%r62, %r1, %r61;
	mov.u32 	%r63, %nctaid.y;
	rem.u32 	%r209, %r62, %r63;
	cvta.to.global.u64 	%rd1, %rd6;
	mul.lo.s32 	%r5, %r60, %r61;
	add.s32 	%r64, %r209, %r5;
	mul.lo.s32 	%r65, %r64, 30;
	cvt.s64.s32 	%rd7, %r65;
	mov.u32 	%r6, %nctaid.x;
	rem.u32 	%r208, %r62, %r6;
	cvta.to.global.u64 	%rd8, %rd4;
	mad.lo.s32 	%r66, %r208, %r55, %r1;
	mul.lo.s32 	%r67, %r66, 30;
	cvt.s64.s32 	%rd9, %r67;
	mad.lo.s32 	%r68, %r60, %r3, %r2;
	cvt.s64.s32 	%rd2, %r68;
	add.s64 	%rd10, %rd7, %rd2;
	shl.b64 	%rd11, %rd10, 2;
	add.s64 	%rd12, %rd1, %rd11;
	ld.global.u32 	%r69, [%rd12];
	mul.lo.s32 	%r70, %r3, 120;
	mov.u32 	%r71, _ZZ12cannonKernel6MatrixS_S_E2sA;
	add.s32 	%r9, %r71, %r70;
	shl.b32 	%r72, %r2, 2;
	add.s32 	%r10, %r9, %r72;
	st.shared.u32 	[%r10], %r69;
	mad.lo.s32 	%r73, %r55, %r3, %r2;
	cvt.s64.s32 	%rd3, %r73;
	add.s64 	%rd13, %rd9, %rd3;
	shl.b64 	%rd14, %rd13, 2;
	add.s64 	%rd15, %rd8, %rd14;
	ld.global.u32 	%r74, [%rd15];
	mov.u32 	%r75, _ZZ12cannonKernel6MatrixS_S_E2sB;
	add.s32 	%r76, %r75, %r70;
	add.s32 	%r11, %r76, %r72;
	st.shared.u32 	[%r11], %r74;
	bar.sync 	0;
	mov.u32 	%r12, %ntid.x;
	and.b32  	%r13, %r12, 15;
	and.b32  	%r14, %r12, 7;
	mov.b32 	%r207, 0;
	mov.u32 	%r224, %r207;
$L__BB0_1:
	setp.lt.u32 	%p1, %r12, 16;
	mov.b32 	%r219, 0;
	@%p1 bra 	$L__BB0_4;
	shl.b32 	%r79, %r2, 2;
	mov.u32 	%r80, _ZZ12cannonKernel6MatrixS_S_E2sB;
	add.s32 	%r81, %r79, %r80;
	add.s32 	%r211, %r81, 960;
	mov.u32 	%r82, _ZZ12cannonKernel6MatrixS_S_E2sA;
	mad.lo.s32 	%r83, %r3, 120, %r82;
	add.s32 	%r212, %r83, 32;
	and.b32  	%r84, %r12, -16;
	neg.s32 	%r213, %r84;
$L__BB0_3:
	.pragma "nounroll";
	and.b32  	%r219, %r12, 2032;
	ld.shared.u32 	%r85, [%r212+-32];
	ld.shared.u32 	%r86, [%r211+-960];
	mad.lo.s32 	%r87, %r86, %r85, %r224;
	ld.shared.u32 	%r88, [%r212+-28];
	ld.shared.u32 	%r89, [%r211+-840];
	mad.lo.s32 	%r90, %r89, %r88, %r87;
	ld.shared.u32 	%r91, [%r212+-24];
	ld.shared.u32 	%r92, [%r211+-720];
	mad.lo.s32 	%r93, %r92, %r91, %r90;
	ld.shared.u32 	%r94, [%r212+-20];
	ld.shared.u32 	%r95, [%r211+-600];
	mad.lo.s32 	%r96, %r95, %r94, %r93;
	ld.shared.u32 	%r97, [%r212+-16];
	ld.shared.u32 	%r98, [%r211+-480];
	mad.lo.s32 	%r99, %r98, %r97, %r96;
	ld.shared.u32 	%r100, [%r212+-12];
	ld.shared.u32 	%r101, [%r211+-360];
	mad.lo.s32 	%r102, %r101, %r100, %r99;
	ld.shared.u32 	%r103, [%r212+-8];
	ld.shared.u32 	%r104, [%r211+-240];
	mad.lo.s32 	%r105, %r104, %r103, %r102;
	ld.shared.u32 	%r106, [%r212+-4];
	ld.shared.u32 	%r107, [%r211+-120];
	mad.lo.s32 	%r108, %r107, %r106, %r105;
	ld.shared.u32 	%r109, [%r212];
	ld.shared.u32 	%r110, [%r211];
	mad.lo.s32 	%r111, %r110, %r109, %r108;
	ld.shared.u32 	%r112, [%r212+4];
	ld.shared.u32 	%r113, [%r211+120];
	mad.lo.s32 	%r114, %r113, %r112, %r111;
	ld.shared.u32 	%r115, [%r212+8];
	ld.shared.u32 	%r116, [%r211+240];
	mad.lo.s32 	%r117, %r116, %r115, %r114;
	ld.shared.u32 	%r118, [%r212+12];
	ld.shared.u32 	%r119, [%r211+360];
	mad.lo.s32 	%r120, %r119, %r118, %r117;
	ld.shared.u32 	%r121, [%r212+16];
	ld.shared.u32 	%r122, [%r211+480];
	mad.lo.s32 	%r123, %r122, %r121, %r120;
	ld.shared.u32 	%r124, [%r212+20];
	ld.shared.u32 	%r125, [%r211+600];
	mad.lo.s32 	%r126, %r125, %r124, %r123;
	ld.shared.u32 	%r127, [%r212+24];
	ld.shared.u32 	%r128, [%r211+720];
	mad.lo.s32 	%r129, %r128, %r127, %r126;
	ld.shared.u32 	%r130, [%r212+28];
	ld.shared.u32 	%r131, [%r211+840];
	mad.lo.s32 	%r224, %r131, %r130, %r129;
	add.s32 	%r213, %r213, 16;
	add.s32 	%r212, %r212, 64;
	add.s32 	%r211, %r211, 1920;
	setp.ne.s32 	%p2, %r213, 0;
	@%p2 bra 	$L__BB0_3;
$L__BB0_4:
	setp.eq.s32 	%p3, %r13, 0;
	@%p3 bra 	$L__BB0_14;
	add.s32 	%r133, %r13, -1;
	setp.lt.u32 	%p4, %r133, 7;
	@%p4 bra 	$L__BB0_7;
	shl.b32 	%r134, %r219, 2;
	add.s32 	%r135, %r9, %r134;
	ld.shared.u32 	%r136, [%r135];
	shl.b32 	%r137, %r2, 2;
	mov.u32 	%r138, _ZZ12cannonKernel6MatrixS_S_E2sB;
	add.s32 	%r139, %r138, %r137;
	mad.lo.s32 	%r140, %r219, 120, %r139;
	ld.shared.u32 	%r141, [%r140];
	mad.lo.s32 	%r142, %r141, %r136, %r224;
	ld.shared.u32 	%r143, [%r135+4];
	ld.shared.u32 	%r144, [%r140+120];
	mad.lo.s32 	%r145, %r144, %r143, %r142;
	ld.shared.u32 	%r146, [%r135+8];
	ld.shared.u32 	%r147, [%r140+240];
	mad.lo.s32 	%r148, %r147, %r146, %r145;
	ld.shared.u32 	%r149, [%r135+12];
	ld.shared.u32 	%r150, [%r140+360];
	mad.lo.s32 	%r151, %r150, %r149, %r148;
	ld.shared.u32 	%r152, [%r135+16];
	ld.shared.u32 	%r153, [%r140+480];
	mad.lo.s32 	%r154, %r153, %r152, %r151;
	ld.shared.u32 	%r155, [%r135+20];
	ld.shared.u32 	%r156, [%r140+600];
	mad.lo.s32 	%r157, %r156, %r155, %r154;
	ld.shared.u32 	%r158, [%r135+24];
	ld.shared.u32 	%r159, [%r140+720];
	mad.lo.s32 	%r160, %r159, %r158, %r157;
	ld.shared.u32 	%r161, [%r135+28];
	ld.shared.u32 	%r162, [%r140+840];
	mad.lo.s32 	%r224, %r162, %r161, %r160;
	add.s32 	%r219, %r219, 8;
$L__BB0_7:
	setp.eq.s32 	%p5, %r14, 0;
	@%p5 bra 	$L__BB0_14;
	add.s32 	%r164, %r14, -1;
	setp.lt.u32 	%p6, %r164, 3;
	@%p6 bra 	$L__BB0_10;
	shl.b32 	%r165, %r219, 2;
	add.s32 	%r166, %r9, %r165;
	ld.shared.u32 	%r167, [%r166];
	shl.b32 	%r168, %r2, 2;
	mov.u32 	%r169, _ZZ12cannonKernel6MatrixS_S_E2sB;
	add.s32 	%r170, %r169, %r168;
	mad.lo.s32 	%r171, %r219, 120, %r170;
	ld.shared.u32 	%r172, [%r171];
	mad.lo.s32 	%r173, %r172, %r167, %r224;
	ld.shared.u32 	%r174, [%r166+4];
	ld.shared.u32 	%r175, [%r171+120];
	mad.lo.s32 	%r176, %r175, %r174, %r173;
	ld.shared.u32 	%r177, [%r166+8];
	ld.shared.u32 	%r178, [%r171+240];
	mad.lo.s32 	%r179, %r178, %r177, %r176;
	ld.shared.u32 	%r180, [%r166+12];
	ld.shared.u32 	%r181, [%r171+360];
	mad.lo.s32 	%r224, %r181, %r180, %r179;
	add.s32 	%r219, %r219, 4;
$L__BB0_10:
	and.b32  	%r182, %r12, 3;
	setp.eq.s32 	%p7, %r182, 0;
	@%p7 bra 	$L__BB0_14;
	and.b32  	%r183, %r12, 3;
	setp.eq.s32 	%p8, %r183, 1;
	shl.b32 	%r184, %r219, 2;
	add.s32 	%r44, %r9, %r184;
	ld.shared.u32 	%r185, [%r44];
	shl.b32 	%r186, %r2, 2;
	mov.u32 	%r187, _ZZ12cannonKernel6MatrixS_S_E2sB;
	add.s32 	%r188, %r187, %r186;
	mad.lo.s32 	%r45, %r219, 120, %r188;
	ld.shared.u32 	%r189, [%r45];
	mad.lo.s32 	%r224, %r189, %r185, %r224;
	@%p8 bra 	$L__BB0_14;
	and.b32  	%r190, %r12, 3;
	setp.eq.s32 	%p9, %r190, 2;
	ld.shared.u32 	%r191, [%r44+4];
	ld.shared.u32 	%r192, [%r45+120];
	mad.lo.s32 	%r224, %r192, %r191, %r224;
	@%p9 bra 	$L__BB0_14;
	ld.shared.u32 	%r193, [%r44+8];
	ld.shared.u32 	%r194, [%r45+240];
	mad.lo.s32 	%r224, %r194, %r193, %r224;
$L__BB0_14:
	add.s32 	%r195, %r209, 1;
	rem.u32 	%r209, %r195, %r6;
	add.s32 	%r196, %r209, %r5;
	mul.lo.s32 	%r197, %r196, 30;
	cvt.s64.s32 	%rd16, %r197;
	add.s32 	%r198, %r208, 1;
	setp.eq.s32 	%p10, %r198, %r6;
	selp.b32 	%r208, 0, %r198, %p10;
	mad.lo.s32 	%r199, %r208, %r55, %r1;
	mul.lo.s32 	%r200, %r199, 30;
	cvt.s64.s32 	%rd17, %r200;
	add.s64 	%rd18, %rd16, %rd2;
	shl.b64 	%rd19, %rd18, 2;
	add.s64 	%rd20, %rd1, %rd19;
	ld.global.u32 	%r201, [%rd20];
	st.shared.u32 	[%r10], %r201;
	add.s64 	%rd21, %rd17, %rd3;
	cvta.to.global.u64 	%rd22, %rd4;
	shl.b64 	%rd23, %rd21, 2;
	add.s64 	%rd24, %rd22, %rd23;
	ld.global.u32 	%r202, [%rd24];
	st.shared.u32 	[%r11], %r202;
	bar.sync 	0;
	add.s32 	%r207, %r207, 1;
	setp.ne.s32 	%p11, %r207, %r6;
	@%p11 bra 	$L__BB0_1;
	mov.u32 	%r203, %ctaid.y;
	mad.lo.s32 	%r204, %r58, %r203, %r1;
	mul.lo.s32 	%r205, %r204, 30;
	cvt.s64.s32 	%rd25, %r205;
	cvta.to.global.u64 	%rd26, %rd5;
	mad.lo.s32 	%r206, %r58, %r3, %r2;
	cvt.s64.s32 	%rd27, %r206;
	add.s64 	%rd28, %rd25, %rd27;
	shl.b64 	%rd29, %rd28, 2;
	add.s64 	%rd30, %rd26, %rd29;
	st.global.u32 	[%rd30], %r224;
	ret;

}


// ===== COMPILED SASS (sm_100) =====

	.target	sm_100

	.elftype	@"ET_EXEC"


//--------------------- .note.nv.tkinfo           --------------------------
	.section	.note.nv.tkinfo,"",@"SHT_NOTE"
	.sectionflags	@"SHF_NOTE_NV_TKINFO"
	.tkinfo
        /*0018*/ 	.word	0x00000002
        /*0030*/ 	.string	""
        /*0030*/ 	.string	"ptxas"
        /*0030*/ 	.string	"Cuda compilation tools, release 13.0, V13.0.88"
        /*0030*/ 	.string	"Build cuda_13.0.r13.0/compiler.36424714_0"
        /*0030*/ 	.string	"-arch sm_100 -m 64 "



//--------------------- .note.nv.cuinfo           --------------------------
	.section	.note.nv.cuinfo,"",@"SHT_NOTE"
	.sectionflags	@"SHF_NOTE_NV_CUINFO"
        /*0018*/ 	.short	0x0002
        /*001a*/ 	.short	0x0064
        /*001c*/ 	.short	0x0082
	.zero		2


//--------------------- .nv.info                  --------------------------
	.section	.nv.info,"",@"SHT_CUDA_INFO"
	.align	4


	//----- nvinfo : EIATTR_REGCOUNT
	.align		4
        /*0000*/ 	.byte	0x04, 0x2f
        /*0002*/ 	.short	(.L_1 - .L_0)
	.align		4
.L_0:
        /*0004*/ 	.word	index@(_Z12cannonKernel6MatrixS_S_)
        /*0008*/ 	.word	0x0000001e


	//----- nvinfo : EIATTR_FRAME_SIZE
	.align		4
.L_1:
        /*000c*/ 	.byte	0x04, 0x11
        /*000e*/ 	.short	(.L_3 - .L_2)
	.align		4
.L_2:
        /*0010*/ 	.word	index@(_Z12cannonKernel6MatrixS_S_)
        /*0014*/ 	.word	0x00000000


	//----- nvinfo : EIATTR_MIN_STACK_SIZE
	.align		4
.L_3:
        /*0018*/ 	.byte	0x04, 0x12
        /*001a*/ 	.short	(.L_5 - .L_4)
	.align		4
.L_4:
        /*001c*/ 	.word	index@(_Z12cannonKernel6MatrixS_S_)
        /*0020*/ 	.word	0x00000000
.L_5:


//--------------------- .nv.compat                --------------------------
	.section	.nv.compat,"",@"SHT_CUDA_COMPAT_INFO"
	.align	4
        /*0000*/ 	.byte	0x02, 0x09, 0x00, 0x00, 0x02, 0x02, 0x01, 0x00, 0x02, 0x05, 0x05, 0x00, 0x03, 0x07, 0x01, 0x01
        /*0010*/ 	.byte	0x02, 0x03, 0x00, 0x00, 0x02, 0x06, 0x01, 0x00, 0x04, 0x0b, 0x08, 0x00, 0x09, 0x00, 0x00, 0x00
        /*0020*/ 	.byte	0x00, 0x00, 0x00, 0x00


//--------------------- .nv.info._Z12cannonKernel6MatrixS_S_ --------------------------
	.section	.nv.info._Z12cannonKernel6MatrixS_S_,"",@"SHT_CUDA_INFO"
	.sectionflags	@""
	.align	4


	//----- nvinfo : EIATTR_CUDA_API_VERSION
	.align		4
        /*0000*/ 	.byte	0x04, 0x37
        /*0002*/ 	.short	(.L_7 - .L_6)
.L_6:
        /*0004*/ 	.word	0x00000082


	//----- nvinfo : EIATTR_KPARAM_INFO
	.align		4
.L_7:
        /*0008*/ 	.byte	0x04, 0x17
        /*000a*/ 	.short	(.L_9 - .L_8)
.L_8:
        /*000c*/ 	.word	0x00000000
        /*0010*/ 	.short	0x0002
        /*0012*/ 	.short	0x0030
        /*0014*/ 	.byte	0x00, 0xf0, 0x61, 0x00


	//----- nvinfo : EIATTR_KPARAM_INFO
	.align		4
.L_9:
        /*0018*/ 	.byte	0x04, 0x17
        /*001a*/ 	.short	(.L_11 - .L_10)
.L_10:
        /*001c*/ 	.word	0x00000000
        /*0020*/ 	.short	0x0001
        /*0022*/ 	.short	0x0018
        /*0024*/ 	.byte	0x00, 0xf0, 0x61, 0x00


	//----- nvinfo : EIATTR_KPARAM_INFO
	.align		4
.L_11:
        /*0028*/ 	.byte	0x04, 0x17
        /*002a*/ 	.short	(.L_13 - .L_12)
.L_12:
        /*002c*/ 	.word	0x00000000
        /*0030*/ 	.short	0x0000
        /*0032*/ 	.short	0x0000
        /*0034*/ 	.byte	0x00, 0xf0, 0x61, 0x00


	//----- nvinfo : EIATTR_SPARSE_MMA_MASK
	.align		4
.L_13:
        /*0038*/ 	.byte	0x03, 0x50
        /*003a*/ 	.short	0x0000


	//----- nvinfo : EIATTR_MAXREG_COUNT
	.align		4
        /*003c*/ 	.byte	0x03, 0x1b
        /*003e*/ 	.short	0x00ff


	//----- nvinfo : EIATTR_NUM_BARRIERS
	.align		4
        /*0040*/ 	.byte	0x02, 0x4c
        /*0042*/ 	.byte	0x01
	.zero		1


	//----- nvinfo : EIATTR_MERCURY_ISA_VERSION
	.align		4
        /*0044*/ 	.byte	0x03, 0x5f
        /*0046*/ 	.short	0x0101


	//----- nvinfo : EIATTR_VRC_CTA_INIT_COUNT
	.align		4
        /*0048*/ 	.byte	0x02, 0x4a
	.zero		1
	.zero		1


	//----- nvinfo : EIATTR_EXIT_INSTR_OFFSETS
	.align		4
        /*004c*/ 	.byte	0x04, 0x1c
        /*004e*/ 	.short	(.L_15 - .L_14)


	//   ....[0]....
.L_14:
        /*0050*/ 	.word	0x00001140


	//----- nvinfo : EIATTR_CBANK_PARAM_SIZE
	.align		4
.L_15:
        /*0054*/ 	.byte	0x03, 0x19
        /*0056*/ 	.short	0x0048


	//----- nvinfo : EIATTR_PARAM_CBANK
	.align		4
        /*0058*/ 	.byte	0x04, 0x0a
        /*005a*/ 	.short	(.L_17 - .L_16)
	.align		4
.L_16:
        /*005c*/ 	.word	index@(.nv.constant0._Z12cannonKernel6MatrixS_S_)
        /*0060*/ 	.short	0x0380
        /*0062*/ 	.short	0x0048


	//----- nvinfo : EIATTR_SW_WAR
	.align		4
.L_17:
        /*0064*/ 	.byte	0x04, 0x36
        /*0066*/ 	.short	(.L_19 - .L_18)
.L_18:
        /*0068*/ 	.word	0x00000008
.L_19:


//--------------------- .nv.callgraph             --------------------------
	.section	.nv.callgraph,"",@"SHT_CUDA_CALLGRAPH"
	.align	4
	.sectionentsize	8
	.align		4
        /*0000*/ 	.word	0x00000000
	.align		4
        /*0004*/ 	.word	0xffffffff
	.align		4
        /*0008*/ 	.word	0x00000000
	.align		4
        /*000c*/ 	.word	0xfffffffe
	.align		4
        /*0010*/ 	.word	0x00000000
	.align		4
        /*0014*/ 	.word	0xfffffffd
	.align		4
        /*0018*/ 	.word	0x00000000
	.align		4
        /*001c*/ 	.word	0xfffffffc


//--------------------- .text._Z12cannonKernel6MatrixS_S_ --------------------------
	.section	.text._Z12cannonKernel6MatrixS_S_,"ax",@progbits
	.align	128
        .global         _Z12cannonKernel6MatrixS_S_
        .type           _Z12cannonKernel6MatrixS_S_,@function
        .size           _Z12cannonKernel6MatrixS_S_,(.L_x_7 - _Z12cannonKernel6MatrixS_S_)
        .other          _Z12cannonKernel6MatrixS_S_,@"STO_CUDA_ENTRY STV_DEFAULT"
_Z12cannonKernel6MatrixS_S_:
.text._Z12cannonKernel6MatrixS_S_:
[----:B------:R-:W-:Y:S08]  /*0000*/  LDC R1, c[0x0][0x37c] ;  /* 0x0000df00ff017b82 */ /* 0x000ff00000000800 */
[----:B------:R-:W0:Y:S01]  /*0010*/  LDC R4, c[0x0][0x374] ;  /* 0x0000dd00ff047b82 */ /* 0x000e220000000800 */
[----:B------:R-:W1:Y:S01]  /*0020*/  LDCU.64 UR12, c[0x0][0x3a8] ;  /* 0x00007500ff0c77ac */ /* 0x000e620008000a00 */
[----:B------:R-:W2:Y:S06]  /*0030*/  LDCU.64 UR8, c[0x0][0x358] ;  /* 0x00006b00ff0877ac */ /* 0x000eac0008000a00 */
[----:B------:R-:W3:Y:S08]  /*0040*/  LDC R0, c[0x0][0x370] ;  /* 0x0000dc00ff007b82 */ /* 0x000ef00000000800 */
[----:B------:R-:W-:Y:S01]  /*0050*/  S2UR UR7, SR_CTAID.Y ;  /* 0x00000000000779c3 */ /* 0x000fe20000002600 */
[----:B0-----:R-:W0:Y:S07]  /*0060*/  I2F.U32.RP R5, R4 ;  /* 0x0000000400057306 */ /* 0x001e2e0000209000 */
[----:B------:R-:W4:Y:S01]  /*0070*/  S2UR UR10, SR_CTAID.X ;  /* 0x00000000000a79c3 */ /* 0x000f220000002500 */
[----:B---3--:R-:W3:Y:S07]  /*0080*/  I2F.U32.RP R8, R0 ;  /* 0x0000000000087306 */ /* 0x008eee0000209000 */
[----:B------:R-:W5:Y:S01]  /*0090*/  LDC R18, c[0x0][0x388] ;  /* 0x0000e200ff127b82 */ /* 0x000f620000000800 */
[----:B------:R-:W-:Y:S01]  /*00a0*/  ISETP.NE.U32.AND P3, PT, R0, RZ, PT ;  /* 0x000000ff0000720c */ /* 0x000fe20003f65070 */
[----:B0-----:R-:W0:Y:S08]  /*00b0*/  MUFU.RCP R5, R5 ;  /* 0x0000000500057308 */ /* 0x001e300000001000 */
[----:B---3--:R-:W3:Y:S01]  /*00c0*/  MUFU.RCP R8, R8 ;  /* 0x0000000800087308 */ /* 0x008ee20000001000 */
[----:B----4-:R-:W-:Y:S01]  /*00d0*/  UIADD3 UR4, UPT, UPT, UR7, UR10, URZ ;  /* 0x0000000a07047290 */ /* 0x010fe2000fffe0ff */
[----:B0-----:R-:W-:-:S06]  /*00e0*/  IADD3 R2, PT, PT, R5, 0xffffffe, RZ ;  /* 0x0ffffffe05027810 */ /* 0x001fcc0007ffe0ff */
[----:B------:R0:W4:Y:S01]  /*00f0*/  F2I.FTZ.U32.TRUNC.NTZ R3, R2 ;  /* 0x0000000200037305 */ /* 0x000122000021f000 */
[----:B---3--:R-:W-:-:S07]  /*0100*/  VIADD R6, R8, 0xffffffe ;  /* 0x0ffffffe08067836 */ /* 0x008fce0000000000 */
[----:B------:R3:W1:Y:S01]  /*0110*/  F2I.FTZ.U32.TRUNC.NTZ R7, R6 ;  /* 0x0000000600077305 */ /* 0x000662000021f000 */
[----:B0-----:R-:W-:Y:S01]  /*0120*/  HFMA2 R2, -RZ, RZ, 0, 0 ;  /* 0x00000000ff027431 */ /* 0x001fe200000001ff */
[----:B----4-:R-:W-:Y:S01]  /*0130*/  IADD3 R9, PT, PT, RZ, -R3, RZ ;  /* 0x80000003ff097210 */ /* 0x010fe20007ffe0ff */
[----:B---3--:R-:W-:-:S04]  /*0140*/  IMAD.MOV.U32 R6, RZ, RZ, RZ ;  /* 0x000000ffff067224 */ /* 0x008fc800078e00ff */
[----:B------:R-:W-:Y:S02]  /*0150*/  IMAD R5, R9, R4, RZ ;  /* 0x0000000409057224 */ /* 0x000fe400078e02ff */
[----:B-1----:R-:W-:Y:S02]  /*0160*/  IMAD.MOV R11, RZ, RZ, -R7 ;  /* 0x000000ffff0b7224 */ /* 0x002fe400078e0a07 */
[----:B------:R-:W-:-:S04]  /*0170*/  IMAD.HI.U32 R2, R3, R5, R2 ;  /* 0x0000000503027227 */ /* 0x000fc800078e0002 */
[----:B------:R-:W-:Y:S02]  /*0180*/  IMAD R9, R11, R0, RZ ;  /* 0x000000000b097224 */ /* 0x000fe400078e02ff */
[----:B------:R-:W-:-:S04]  /*0190*/  IMAD.HI.U32 R2, R2, UR4, RZ ;  /* 0x0000000402027c27 */ /* 0x000fc8000f8e00ff */
[----:B------:R-:W-:Y:S01]  /*01a0*/  IMAD.HI.U32 R6, R7, R9, R6 ;  /* 0x0000000907067227 */ /* 0x000fe200078e0006 */
[----:B------:R-:W-:Y:S01]  /*01b0*/  IADD3 R19, PT, PT, -R2, RZ, RZ ;  /* 0x000000ff02137210 */ /* 0x000fe20007ffe1ff */
[----:B------:R-:W0:Y:S01]  /*01c0*/  LDC R9, c[0x0][0x3a0] ;  /* 0x0000e800ff097b82 */ /* 0x000e220000000800 */
[----:B------:R-:W1:Y:S03]  /*01d0*/  S2R R2, SR_TID.X ;  /* 0x0000000000027919 */ /* 0x000e660000002100 */
[----:B------:R-:W-:-:S04]  /*01e0*/  IMAD.HI.U32 R6, R6, UR4, RZ ;  /* 0x0000000406067c27 */ /* 0x000fc8000f8e00ff */
[----:B------:R-:W-:Y:S02]  /*01f0*/  IMAD.MOV R3, RZ, RZ, -R6 ;  /* 0x000000ffff037224 */ /* 0x000fe400078e0a06 */
[----:B------:R-:W-:Y:S02]  /*0200*/  IMAD R19, R4, R19, UR4 ;  /* 0x0000000404137e24 */ /* 0x000fe4000f8e0213 */
[----:B------:R-:W-:Y:S01]  /*0210*/  IMAD R12, R0, R3, UR4 ;  /* 0x00000004000c7e24 */ /* 0x000fe2000f8e0203 */
[----:B------:R-:W3:Y:S01]  /*0220*/  LDCU.64 UR4, c[0x0][0x390] ;  /* 0x00007200ff0477ac */ /* 0x000ee20008000a00 */
[----:B------:R-:W1:Y:S01]  /*0230*/  S2R R3, SR_TID.Y ;  /* 0x0000000000037919 */ /* 0x000e620000002200 */
[----:B------:R-:W-:Y:S02]  /*0240*/  ISETP.GE.U32.AND P0, PT, R19, R4, PT ;  /* 0x000000041300720c */ /* 0x000fe40003f06070 */
[----:B------:R-:W-:-:S11]  /*0250*/  ISETP.GE.U32.AND P1, PT, R12, R0, PT ;  /* 0x000000000c00720c */ /* 0x000fd60003f26070 */
[-C--:B------:R-:W-:Y:S02]  /*0260*/  @P0 IADD3 R19, PT, PT, R19, -R4.reuse, RZ ;  /* 0x8000000413130210 */ /* 0x080fe40007ffe0ff */
[----:B------:R-:W-:Y:S01]  /*0270*/  @P1 IMAD.IADD R12, R12, 0x1, -R0 ;  /* 0x000000010c0c1824 */ /* 0x000fe200078e0a00 */
[----:B------:R-:W-:Y:S02]  /*0280*/  ISETP.NE.U32.AND P1, PT, R4, RZ, PT ;  /* 0x000000ff0400720c */ /* 0x000fe40003f25070 */
[----:B------:R-:W-:Y:S02]  /*0290*/  ISETP.GE.U32.AND P0, PT, R19, R4, PT ;  /* 0x000000041300720c */ /* 0x000fe40003f06070 */
[----:B------:R-:W-:-:S11]  /*02a0*/  ISETP.GE.U32.AND P2, PT, R12, R0, PT ;  /* 0x000000000c00720c */ /* 0x000fd60003f46070 */
[-C--:B------:R-:W-:Y:S02]  /*02b0*/  @P0 IADD3 R19, PT, PT, R19, -R4.reuse, RZ ;  /* 0x8000000413130210 */ /* 0x080fe40007ffe0ff */
[----:B------:R-:W-:Y:S01]  /*02c0*/  @!P1 LOP3.LUT R19, RZ, R4, RZ, 0x33, !PT ;  /* 0x00000004ff139212 */ /* 0x000fe200078e33ff */
[----:B------:R-:W-:Y:S01]  /*02d0*/  @P2 IMAD.IADD R12, R12, 0x1, -R0 ;  /* 0x000000010c0c2824 */ /* 0x000fe200078e0a00 */
[----:B------:R-:W-:-:S03]  /*02e0*/  @!P3 LOP3.LUT R12, RZ, R0, RZ, 0x33, !PT ;  /* 0x00000000ff0cb212 */ /* 0x000fc600078e33ff */
[----:B-----5:R-:W-:Y:S02]  /*02f0*/  IMAD R4, R18, UR7, R19 ;  /* 0x0000000712047c24 */ /* 0x020fe4000f8e0213 */
[-C--:B0-----:R-:W-:Y:S02]  /*0300*/  IMAD R5, R12, R9.reuse, UR10 ;  /* 0x0000000a0c057e24 */ /* 0x081fe4000f8e0209 */
[----:B------:R-:W-:Y:S02]  /*0310*/  IMAD R7, R4, 0x1e, RZ ;  /* 0x0000001e04077824 */ /* 0x000fe400078e02ff */
[C-C-:B-1----:R-:W-:Y:S02]  /*0320*/  IMAD R18, R3.reuse, R18, R2.reuse ;  /* 0x0000001203127224 */ /* 0x142fe400078e0202 */
[----:B------:R-:W-:Y:S02]  /*0330*/  IMAD R4, R3, R9, R2 ;  /* 0x0000000903047224 */ /* 0x000fe400078e0202 */
[----:B------:R-:W-:Y:S01]  /*0340*/  IMAD R9, R5, 0x1e, RZ ;  /* 0x0000001e05097824 */ /* 0x000fe200078e02ff */
[----:B------:R-:W-:-:S02]  /*0350*/  SHF.R.S32.HI R5, RZ, 0x1f, R18 ;  /* 0x0000001fff057819 */ /* 0x000fc40000011412 */
[----:B------:R-:W-:Y:S02]  /*0360*/  IADD3 R11, P0, PT, R7, R18, RZ ;  /* 0x00000012070b7210 */ /* 0x000fe40007f1e0ff */
[----:B------:R-:W-:Y:S02]  /*0370*/  SHF.R.S32.HI R6, RZ, 0x1f, R4 ;  /* 0x0000001fff067819 */ /* 0x000fe40000011404 */
[----:B------:R-:W-:Y:S02]  /*0380*/  IADD3 R8, P1, PT, R9, R4, RZ ;  /* 0x0000000409087210 */ /* 0x000fe40007f3e0ff */
[----:B------:R-:W-:Y:S02]  /*0390*/  LEA.HI.X.SX32 R16, R7, R5, 0x1, P0 ;  /* 0x0000000507107211 */ /* 0x000fe400000f0eff */
[----:B---3--:R-:W-:Y:S02]  /*03a0*/  LEA R10, P0, R11, UR4, 0x2 ;  /* 0x000000040b0a7c11 */ /* 0x008fe4000f8010ff */
[----:B------:R-:W-:-:S02]  /*03b0*/  LEA.HI.X.SX32 R9, R9, R6, 0x1, P1 ;  /* 0x0000000609097211 */ /* 0x000fc400008f0eff */
[C---:B------:R-:W-:Y:S02]  /*03c0*/  LEA R14, P1, R8.reuse, UR12, 0x2 ;  /* 0x0000000c080e7c11 */ /* 0x040fe4000f8210ff */
[----:B------:R-:W-:Y:S02]  /*03d0*/  LEA.HI.X R11, R11, UR5, R16, 0x2, P0 ;  /* 0x000000050b0b7c11 */ /* 0x000fe400080f1410 */
[----:B------:R-:W-:-:S03]  /*03e0*/  LEA.HI.X R15, R8, UR13, R9, 0x2, P1 ;  /* 0x0000000d080f7c11 */ /* 0x000fc600088f1409 */
[----:B--2---:R0:W2:Y:S04]  /*03f0*/  LDG.E R17, desc[UR8][R10.64] ;  /* 0x000000080a117981 */ /* 0x0040a8000c1e1900 */
[----:B------:R-:W3:Y:S01]  /*0400*/  LDG.E R14, desc[UR8][R14.64] ;  /* 0x000000080e0e7981 */ /* 0x000ee2000c1e1900 */
[----:B------:R-:W-:Y:S01]  /*0410*/  MOV R7, 0x400 ;  /* 0x0000040000077802 */ /* 0x000fe20000000f00 */
[----:B------:R-:W-:Y:S01]  /*0420*/  IMAD.MOV.U32 R25, RZ, RZ, RZ ;  /* 0x000000ffff197224 */ /* 0x000fe200078e00ff */
[----:B------:R-:W-:Y:S01]  /*0430*/  UMOV UR4, URZ ;  /* 0x000000ff00047c82 */ /* 0x000fe20008000000 */
[----:B------:R-:W1:Y:S01]  /*0440*/  S2R R16, SR_CgaCtaId ;  /* 0x0000000000107919 */ /* 0x000e620000008800 */
[----:B------:R-:W-:Y:S02]  /*0450*/  IADD3 R9, PT, PT, R7, 0xe10, RZ ;  /* 0x00000e1007097810 */ /* 0x000fe40007ffe0ff */
[----:B-1----:R-:W-:-:S02]  /*0460*/  LEA R8, R16, R7, 0x18 ;  /* 0x0000000710087211 */ /* 0x002fc400078ec0ff */
[----:B------:R-:W-:Y:S01]  /*0470*/  LEA R16, R16, R9, 0x18 ;  /* 0x0000000910107211 */ /* 0x000fe200078ec0ff */
[----:B------:R-:W0:Y:S02]  /*0480*/  LDC R7, c[0x0][0x360] ;  /* 0x0000d800ff077b82 */ /* 0x000e240000000800 */
[C---:B------:R-:W-:Y:S02]  /*0490*/  IMAD R13, R3.reuse, 0x78, R8 ;  /* 0x00000078030d7824 */ /* 0x040fe400078e0208 */
[----:B------:R-:W-:Y:S02]  /*04a0*/  IMAD R9, R3, 0x78, R16 ;  /* 0x0000007803097824 */ /* 0x000fe400078e0210 */
[----:B------:R-:W-:-:S03]  /*04b0*/  IMAD R8, R2, 0x4, R13 ;  /* 0x0000000402087824 */ /* 0x000fc600078e020d */
[----:B------:R-:W-:Y:S02]  /*04c0*/  LEA R9, R2, R9, 0x2 ;  /* 0x0000000902097211 */ /* 0x000fe400078e10ff */
[C---:B0-----:R-:W-:Y:S02]  /*04d0*/  LOP3.LUT R10, R7.reuse, 0xf, RZ, 0xc0, !PT ;  /* 0x0000000f070a7812 */ /* 0x041fe400078ec0ff */
[----:B------:R-:W-:Y:S01]  /*04e0*/  LOP3.LUT R11, R7, 0x7, RZ, 0xc0, !PT ;  /* 0x00000007070b7812 */ /* 0x000fe200078ec0ff */
[----:B--2---:R0:W-:Y:S04]  /*04f0*/  STS [R8], R17 ;  /* 0x0000001108007388 */ /* 0x0041e80000000800 */
[----:B---3--:R0:W-:Y:S01]  /*0500*/  STS [R9], R14 ;  /* 0x0000000e09007388 */ /* 0x0081e20000000800 */
[----:B------:R-:W-:Y:S06]  /*0510*/  BAR.SYNC.DEFER_BLOCKING 0x0 ;  /* 0x0000000000007b1d */ /* 0x000fec0000010000 */
.L_x_5:
[----:B------:R-:W-:Y:S02]  /*0520*/  ISETP.GE.U32.AND P0, PT, R7, 0x10, PT ;  /* 0x000000100700780c */ /* 0x000fe40003f06070 */
[----:B------:R-:W-:-:S11]  /*0530*/  MOV R20, RZ ;  /* 0x000000ff00147202 */ /* 0x000fd60000000f00 */
[----:B-1----:R-:W-:Y:S05]  /*0540*/  @!P0 BRA `(.L_x_0) ;  /* 0x0000000000e48947 */ /* 0x002fea0003800000 */
[----:B------:R-:W1:Y:S01]  /*0550*/  S2R R15, SR_CgaCtaId ;  /* 0x00000000000f7919 */ /* 0x000e620000008800 */
[----:B------:R-:W-:Y:S02]  /*0560*/  MOV R13, 0x400 ;  /* 0x00000400000d7802 */ /* 0x000fe40000000f00 */
[C---:B------:R-:W-:Y:S02]  /*0570*/  LOP3.LUT R21, R7.reuse, 0xfffffff0, RZ, 0xc0, !PT ;  /* 0xfffffff007157812 */ /* 0x040fe400078ec0ff */
[----:B------:R-:W-:Y:S01]  /*0580*/  LOP3.LUT R20, R7, 0x7f0, RZ, 0xc0, !PT ;  /* 0x000007f007147812 */ /* 0x000fe200078ec0ff */
[----:B0-----:R-:W-:Y:S02]  /*0590*/  VIADD R14, R13, 0xe10 ;  /* 0x00000e100d0e7836 */ /* 0x001fe40000000000 */
[----:B------:R-:W-:Y:S01]  /*05a0*/  IMAD.MOV R21, RZ, RZ, -R21 ;  /* 0x000000ffff157224 */ /* 0x000fe200078e0a15 */
[C---:B-1----:R-:W-:Y:S02]  /*05b0*/  LEA R16, R15.reuse, R13, 0x18 ;  /* 0x0000000d0f107211 */ /* 0x042fe400078ec0ff */
[----:B------:R-:W-:-:S03]  /*05c0*/  LEA R23, R15, R14, 0x18 ;  /* 0x0000000e0f177211 */ /* 0x000fc600078ec0ff */
[----:B------:R-:W-:Y:S01]  /*05d0*/  IMAD R13, R3, 0x78, R16 ;  /* 0x00000078030d7824 */ /* 0x000fe200078e0210 */
[----:B------:R-:W-:-:S04]  /*05e0*/  LEA R23, R2, R23, 0x2 ;  /* 0x0000001702177211 */ /* 0x000fc800078e10ff */
[----:B------:R-:W-:Y:S01]  /*05f0*/  IADD3 R22, PT, PT, R13, 0x20, RZ ;  /* 0x000000200d167810 */ /* 0x000fe20007ffe0ff */
[----:B------:R-:W-:-:S07]  /*0600*/  VIADD R23, R23, 0x3c0 ;  /* 0x000003c017177836 */ /* 0x000fce0000000000 */
.L_x_1:
[----:B------:R-:W-:Y:S01]  /*0610*/  LDS R14, [R23+-0x3c0] ;  /* 0xfffc4000170e7984 */ /* 0x000fe20000000800 */
[----:B------:R-:W-:-:S03]  /*0620*/  IADD3 R21, PT, PT, R21, 0x10, RZ ;  /* 0x0000001015157810 */ /* 0x000fc60007ffe0ff */
[----:B------:R-:W0:Y:S01]  /*0630*/  LDS.64 R16, [R22+-0x20] ;  /* 0xffffe00016107984 */ /* 0x000e220000000a00 */
[----:B------:R-:W-:-:S03]  /*0640*/  ISETP.NE.AND P0, PT, R21, RZ, PT ;  /* 0x000000ff1500720c */ /* 0x000fc60003f05270 */
[----:B------:R-:W1:Y:S04]  /*0650*/  LDS R24, [R23+-0x348] ;  /* 0xfffcb80017187984 */ /* 0x000e680000000800 */
[----:B------:R-:W-:Y:S01]  /*0660*/  LDS R26, [R23+0x348] ;  /* 0x00034800171a7984 */ /* 0x000fe20000000800 */
[----:B0-----:R-:W-:-:S03]  /*0670*/  IMAD R16, R16, R14, R25 ;  /* 0x0000000e10107224 */ /* 0x001fc600078e0219 */
[----:B------:R-:W-:Y:S01]  /*0680*/  LDS R25, [R23+-0x2d0] ;  /* 0xfffd300017197984 */ /* 0x000fe20000000800 */
[----:B-1----:R-:W-:-:S03]  /*0690*/  IMAD R17, R24, R17, R16 ;  /* 0x0000001118117224 */ /* 0x002fc600078e0210 */
[----:B------:R-:W0:Y:S04]  /*06a0*/  LDS.64 R14, [R22+-0x18] ;  /* 0xffffe800160e7984 */ /* 0x000e280000000a00 */
[----:B------:R-:W1:Y:S01]  /*06b0*/  LDS R24, [R23+-0x258] ;  /* 0xfffda80017187984 */ /* 0x000e620000000800 */
        /* <DEDUP_REMOVED lines=11> */
[----:B------:R-:W-:Y:S01]  /*0770*/  LDS R25, [R23] ;  /* 0x0000000017197984 */ /* 0x000fe20000000800 */
[----:B-1----:R-:W-:-:S03]  /*0780*/  IMAD R15, R24, R15, R14 ;  /* 0x0000000f180f7224 */ /* 0x002fc600078e020e */
[----:B------:R-:W0:Y:S04]  /*0790*/  LDS.64 R16, [R22] ;  /* 0x0000000016107984 */ /* 0x000e280000000a00 */
[----:B------:R-:W1:Y:S01]  /*07a0*/  LDS R24, [R23+0x78] ;  /* 0x0000780017187984 */ /* 0x000e620000000800 */
[----:B0-----:R-:W-:-:S03]  /*07b0*/  IMAD R16, R16, R25, R15 ;  /* 0x0000001910107224 */ /* 0x001fc600078e020f */
[----:B------:R-:W-:Y:S01]  /*07c0*/  LDS R25, [R23+0xf0] ;  /* 0x0000f00017197984 */ /* 0x000fe20000000800 */
[----:B-1----:R-:W-:-:S03]  /*07d0*/  IMAD R17, R24, R17, R16 ;  /* 0x0000001118117224 */ /* 0x002fc600078e0210 */
[----:B------:R-:W0:Y:S04]  /*07e0*/  LDS.64 R14, [R22+0x8] ;  /* 0x00000800160e7984 */ /* 0x000e280000000a00 */
[----:B------:R-:W1:Y:S01]  /*07f0*/  LDS R24, [R23+0x168] ;  /* 0x0001680017187984 */ /* 0x000e620000000800 */
[----:B0-----:R-:W-:-:S03]  /*0800*/  IMAD R14, R14, R25, R17 ;  /* 0x000000190e0e7224 */ /* 0x001fc600078e0211 */
[----:B------:R-:W-:Y:S01]  /*0810*/  LDS R25, [R23+0x1e0] ;  /* 0x0001e00017197984 */ /* 0x000fe20000000800 */
[----:B-1----:R-:W-:-:S03]  /*0820*/  IMAD R15, R24, R15, R14 ;  /* 0x0000000f180f7224 */ /* 0x002fc600078e020e */
[----:B------:R-:W0:Y:S04]  /*0830*/  LDS.64 R16, [R22+0x10] ;  /* 0x0000100016107984 */ /* 0x000e280000000a00 */
[----:B------:R-:W1:Y:S01]  /*0840*/  LDS R24, [R23+0x258] ;  /* 0x0002580017187984 */ /* 0x000e620000000800 */
[----:B0-----:R-:W-:-:S03]  /*0850*/  IMAD R16, R16, R25, R15 ;  /* 0x0000001910107224 */ /* 0x001fc600078e020f */
[----:B------:R0:W-:Y:S01]  /*0860*/  LDS R25, [R23+0x2d0] ;  /* 0x0002d00017197984 */ /* 0x0001e20000000800 */
[----:B-1----:R-:W-:-:S03]  /*0870*/  IMAD R17, R24, R17, R16 ;  /* 0x0000001118117224 */ /* 0x002fc600078e0210 */
[----:B------:R1:W2:Y:S01]  /*0880*/  LDS.64 R14, [R22+0x18] ;  /* 0x00001800160e7984 */ /* 0x0002a20000000a00 */
[----:B0-----:R-:W-:Y:S01]  /*0890*/  IADD3 R23, PT, PT, R23, 0x780, RZ ;  /* 0x0000078017177810 */ /* 0x001fe20007ffe0ff */
[----:B-1----:R-:W-:Y:S02]  /*08a0*/  VIADD R22, R22, 0x40 ;  /* 0x0000004016167836 */ /* 0x002fe40000000000 */
[----:B--2---:R-:W-:-:S04]  /*08b0*/  IMAD R14, R14, R25, R17 ;  /* 0x000000190e0e7224 */ /* 0x004fc800078e0211 */
[----:B------:R-:W-:Y:S01]  /*08c0*/  IMAD R25, R26, R15, R14 ;  /* 0x0000000f1a197224 */ /* 0x000fe200078e020e */
[----:B------:R-:W-:Y:S06]  /*08d0*/  @P0 BRA `(.L_x_1) ;  /* 0xfffffffc004c0947 */ /* 0x000fec000383ffff */
.L_x_0:
[----:B------:R-:W-:-:S13]  /*08e0*/  ISETP.NE.AND P0, PT, R10, RZ, PT ;  /* 0x000000ff0a00720c */ /* 0x000fda0003f05270 */
[----:B------:R-:W-:Y:S05]  /*08f0*/  @!P0 BRA `(.L_x_2) ;  /* 0x00000004002c8947 */ /* 0x000fea0003800000 */
[----:B0-----:R-:W-:Y:S01]  /*0900*/  VIADD R14, R10, 0xffffffff ;  /* 0xffffffff0a0e7836 */ /* 0x001fe20000000000 */
[----:B------:R-:W-:-:S04]  /*0910*/  ISETP.NE.AND P1, PT, R11, RZ, PT ;  /* 0x000000ff0b00720c */ /* 0x000fc80003f25270 */
[----:B------:R-:W-:-:S13]  /*0920*/  ISETP.GE.U32.AND P0, PT, R14, 0x7, PT ;  /* 0x000000070e00780c */ /* 0x000fda0003f06070 */
[----:B------:R-:W-:Y:S05]  /*0930*/  @!P0 BRA `(.L_x_3) ;  /* 0x0000000000708947 */ /* 0x000fea0003800000 */
[----:B------:R-:W0:Y:S01]  /*0940*/  S2UR UR6, SR_CgaCtaId ;  /* 0x00000000000679c3 */ /* 0x000e220000008800 */
[----:B------:R-:W-:Y:S01]  /*0950*/  UMOV UR5, 0x400 ;  /* 0x0000040000057882 */ /* 0x000fe20000000000 */
[----:B------:R-:W-:Y:S01]  /*0960*/  LEA R22, R20, R13, 0x2 ;  /* 0x0000000d14167211 */ /* 0x000fe200078e10ff */
[----:B------:R-:W-:-:S04]  /*0970*/  UIADD3 UR5, UPT, UPT, UR5, 0xe10, URZ ;  /* 0x00000e1005057890 */ /* 0x000fc8000fffe0ff */
[----:B------:R-:W-:Y:S04]  /*0980*/  LDS.64 R16, [R22] ;  /* 0x0000000016107984 */ /* 0x000fe80000000a00 */
[----:B------:R-:W-:Y:S01]  /*0990*/  LDS.64 R14, [R22+0x8] ;  /* 0x00000800160e7984 */ /* 0x000fe20000000a00 */
[----:B0-----:R-:W-:-:S06]  /*09a0*/  ULEA UR5, UR6, UR5, 0x18 ;  /* 0x0000000506057291 */ /* 0x001fcc000f8ec0ff */
[----:B------:R-:W-:-:S05]  /*09b0*/  LEA R21, R2, UR5, 0x2 ;  /* 0x0000000502157c11 */ /* 0x000fca000f8e10ff */
[C---:B------:R-:W-:Y:S02]  /*09c0*/  IMAD R21, R20.reuse, 0x78, R21 ;  /* 0x0000007814157824 */ /* 0x040fe400078e0215 */
[----:B------:R-:W-:-:S03]  /*09d0*/  VIADD R20, R20, 0x8 ;  /* 0x0000000814147836 */ /* 0x000fc60000000000 */
[----:B------:R-:W0:Y:S04]  /*09e0*/  LDS R23, [R21] ;  /* 0x0000000015177984 */ /* 0x000e280000000800 */
[----:B------:R-:W1:Y:S04]  /*09f0*/  LDS R26, [R21+0x78] ;  /* 0x00007800151a7984 */ /* 0x000e680000000800 */
[----:B------:R-:W2:Y:S04]  /*0a00*/  LDS R27, [R21+0xf0] ;  /* 0x0000f000151b7984 */ /* 0x000ea80000000800 */
[----:B------:R-:W3:Y:S01]  /*0a10*/  LDS R24, [R21+0x168] ;  /* 0x0001680015187984 */ /* 0x000ee20000000800 */
[----:B0-----:R-:W-:-:S03]  /*0a20*/  IMAD R16, R16, R23, R25 ;  /* 0x0000001710107224 */ /* 0x001fc600078e0219 */
[----:B------:R-:W-:Y:S01]  /*0a30*/  LDS R23, [R21+0x1e0] ;  /* 0x0001e00015177984 */ /* 0x000fe20000000800 */
[----:B-1----:R-:W-:-:S03]  /*0a40*/  IMAD R17, R26, R17, R16 ;  /* 0x000000111a117224 */ /* 0x002fc600078e0210 */
[----:B------:R-:W-:Y:S01]  /*0a50*/  LDS R26, [R21+0x258] ;  /* 0x00025800151a7984 */ /* 0x000fe20000000800 */
[----:B--2---:R-:W-:-:S03]  /*0a60*/  IMAD R14, R14, R27, R17 ;  /* 0x0000001b0e0e7224 */ /* 0x004fc600078e0211 */
[----:B------:R-:W0:Y:S01]  /*0a70*/  LDS.64 R16, [R22+0x10] ;  /* 0x0000100016107984 */ /* 0x000e220000000a00 */
[----:B---3--:R-:W-:-:S03]  /*0a80*/  IMAD R24, R24, R15, R14 ;  /* 0x0000000f18187224 */ /* 0x008fc600078e020e */
[----:B------:R-:W-:Y:S04]  /*0a90*/  LDS.64 R14, [R22+0x18] ;  /* 0x00001800160e7984 */ /* 0x000fe80000000a00 */
[----:B------:R-:W1:Y:S04]  /*0aa0*/  LDS R25, [R21+0x2d0] ;  /* 0x0002d00015197984 */ /* 0x000e680000000800 */
[----:B------:R-:W2:Y:S01]  /*0ab0*/  LDS R27, [R21+0x348] ;  /* 0x00034800151b7984 */ /* 0x000ea20000000800 */
[----:B0-----:R-:W-:-:S04]  /*0ac0*/  IMAD R16, R16, R23, R24 ;  /* 0x0000001710107224 */ /* 0x001fc800078e0218 */
[----:B------:R-:W-:-:S04]  /*0ad0*/  IMAD R17, R26, R17, R16 ;  /* 0x000000111a117224 */ /* 0x000fc800078e0210 */
[----:B-1----:R-:W-:-:S04]  /*0ae0*/  IMAD R14, R14, R25, R17 ;  /* 0x000000190e0e7224 */ /* 0x002fc800078e0211 */
[----:B--2---:R-:W-:-:S07]  /*0af0*/  IMAD R25, R27, R15, R14 ;  /* 0x0000000f1b197224 */ /* 0x004fce00078e020e */
.L_x_3:
[----:B------:R-:W-:Y:S05]  /*0b00*/  @!P1 BRA `(.L_x_2) ;  /* 0x0000000000a89947 */ /* 0x000fea0003800000 */
[----:B------:R-:W-:Y:S02]  /*0b10*/  IADD3 R14, PT, PT, R11, -0x1, RZ ;  /* 0xffffffff0b0e7810 */ /* 0x000fe40007ffe0ff */
[----:B------:R-:W-:Y:S02]  /*0b20*/  LOP3.LUT P1, RZ, R7, 0x3, RZ, 0xc0, !PT ;  /* 0x0000000307ff7812 */ /* 0x000fe4000782c0ff */
[----:B------:R-:W-:-:S13]  /*0b30*/  ISETP.GE.U32.AND P0, PT, R14, 0x3, PT ;  /* 0x000000030e00780c */ /* 0x000fda0003f06070 */
[----:B------:R-:W-:Y:S05]  /*0b40*/  @!P0 BRA `(.L_x_4) ;  /* 0x0000000000488947 */ /* 0x000fea0003800000 */
[----:B------:R-:W0:Y:S01]  /*0b50*/  S2UR UR6, SR_CgaCtaId ;  /* 0x00000000000679c3 */ /* 0x000e220000008800 */
[----:B------:R-:W-:Y:S01]  /*0b60*/  UMOV UR5, 0x400 ;  /* 0x0000040000057882 */ /* 0x000fe20000000000 */
[----:B------:R-:W-:Y:S01]  /*0b70*/  IMAD R21, R20, 0x4, R13 ;  /* 0x0000000414157824 */ /* 0x000fe200078e020d */
[----:B------:R-:W-:-:S04]  /*0b80*/  UIADD3 UR5, UPT, UPT, UR5, 0xe10, URZ ;  /* 0x00000e1005057890 */ /* 0x000fc8000fffe0ff */
[----:B------:R-:W-:Y:S01]  /*0b90*/  LDS.64 R16, [R21+0x8] ;  /* 0x0000080015107984 */ /* 0x000fe20000000a00 */
[----:B0-----:R-:W-:-:S06]  /*0ba0*/  ULEA UR5, UR6, UR5, 0x18 ;  /* 0x0000000506057291 */ /* 0x001fcc000f8ec0ff */
[----:B------:R-:W-:-:S05]  /*0bb0*/  LEA R15, R2, UR5, 0x2 ;  /* 0x00000005020f7c11 */ /* 0x000fca000f8e10ff */
[C---:B------:R-:W-:Y:S01]  /*0bc0*/  IMAD R22, R20.reuse, 0x78, R15 ;  /* 0x0000007814167824 */ /* 0x040fe200078e020f */
[----:B------:R-:W-:Y:S01]  /*0bd0*/  IADD3 R20, PT, PT, R20, 0x4, RZ ;  /* 0x0000000414147810 */ /* 0x000fe20007ffe0ff */
[----:B------:R-:W-:Y:S04]  /*0be0*/  LDS.64 R14, [R21] ;  /* 0x00000000150e7984 */ /* 0x000fe80000000a00 */
[----:B------:R-:W0:Y:S04]  /*0bf0*/  LDS R23, [R22] ;  /* 0x0000000016177984 */ /* 0x000e280000000800 */
[----:B------:R-:W1:Y:S04]  /*0c00*/  LDS R24, [R22+0x78] ;  /* 0x0000780016187984 */ /* 0x000e680000000800 */
[----:B------:R-:W2:Y:S04]  /*0c10*/  LDS R26, [R22+0xf0] ;  /* 0x0000f000161a7984 */ /* 0x000ea80000000800 */
[----:B------:R-:W3:Y:S01]  /*0c20*/  LDS R27, [R22+0x168] ;  /* 0x00016800161b7984 */ /* 0x000ee20000000800 */
[----:B0-----:R-:W-:-:S04]  /*0c30*/  IMAD R14, R14, R23, R25 ;  /* 0x000000170e0e7224 */ /* 0x001fc800078e0219 */
[----:B-1----:R-:W-:-:S04]  /*0c40*/  IMAD R15, R24, R15, R14 ;  /* 0x0000000f180f7224 */ /* 0x002fc800078e020e */
[----:B--2---:R-:W-:-:S04]  /*0c50*/  IMAD R16, R16, R26, R15 ;  /* 0x0000001a10107224 */ /* 0x004fc800078e020f */
[----:B---3--:R-:W-:-:S07]  /*0c60*/  IMAD R25, R27, R17, R16 ;  /* 0x000000111b197224 */ /* 0x008fce00078e0210 */
.L_x_4:
[----:B------:R-:W-:Y:S05]  /*0c70*/  @!P1 BRA `(.L_x_2) ;  /* 0x00000000004c9947 */ /* 0x000fea0003800000 */
[----:B------:R-:W0:Y:S01]  /*0c80*/  S2UR UR6, SR_CgaCtaId ;  /* 0x00000000000679c3 */ /* 0x000e220000008800 */
[----:B------:R-:W-:Y:S01]  /*0c90*/  UMOV UR5, 0x400 ;  /* 0x0000040000057882 */ /* 0x000fe20000000000 */
[----:B------:R-:W-:Y:S01]  /*0ca0*/  IMAD R21, R20, 0x4, R13 ;  /* 0x0000000414157824 */ /* 0x000fe200078e020d */
[----:B------:R-:W-:Y:S01]  /*0cb0*/  UIADD3 UR5, UPT, UPT, UR5, 0xe10, URZ ;  /* 0x00000e1005057890 */ /* 0x000fe2000fffe0ff */
[----:B------:R-:W-:-:S04]  /*0cc0*/  LOP3.LUT R16, R7, 0x3, RZ, 0xc0, !PT ;  /* 0x0000000307107812 */ /* 0x000fc800078ec0ff */
[----:B------:R-:W-:Y:S01]  /*0cd0*/  ISETP.NE.AND P0, PT, R16, 0x1, PT ;  /* 0x000000011000780c */ /* 0x000fe20003f05270 */
[----:B0-----:R-:W-:-:S06]  /*0ce0*/  ULEA UR5, UR6, UR5, 0x18 ;  /* 0x0000000506057291 */ /* 0x001fcc000f8ec0ff */
[----:B------:R-:W-:-:S05]  /*0cf0*/  LEA R15, R2, UR5, 0x2 ;  /* 0x00000005020f7c11 */ /* 0x000fca000f8e10ff */
[----:B------:R-:W-:Y:S02]  /*0d00*/  IMAD R20, R20, 0x78, R15 ;  /* 0x0000007814147824 */ /* 0x000fe400078e020f */
[----:B------:R-:W-:Y:S04]  /*0d10*/  LDS.64 R14, [R21] ;  /* 0x00000000150e7984 */ /* 0x000fe80000000a00 */
[----:B------:R-:W0:Y:S02]  /*0d20*/  LDS R17, [R20] ;  /* 0x0000000014117984 */ /* 0x000e240000000800 */
[----:B0-----:R-:W-:Y:S01]  /*0d30*/  IMAD R25, R14, R17, R25 ;  /* 0x000000110e197224 */ /* 0x001fe200078e0219 */
[----:B------:R-:W-:Y:S06]  /*0d40*/  @!P0 BRA `(.L_x_2) ;  /* 0x0000000000188947 */ /* 0x000fec0003800000 */
[----:B------:R-:W-:Y:S01]  /*0d50*/  ISETP.NE.AND P0, PT, R16, 0x2, PT ;  /* 0x000000021000780c */ /* 0x000fe20003f05270 */
[----:B------:R-:W0:-:S12]  /*0d60*/  LDS R14, [R20+0x78] ;  /* 0x00007800140e7984 */ /* 0x000e180000000800 */
[----:B------:R-:W-:Y:S04]  /*0d70*/  @P0 LDS R16, [R21+0x8] ;  /* 0x0000080015100984 */ /* 0x000fe80000000800 */
[----:B------:R-:W1:Y:S01]  /*0d80*/  @P0 LDS R17, [R20+0xf0] ;  /* 0x0000f00014110984 */ /* 0x000e620000000800 */
[----:B0-----:R-:W-:-:S04]  /*0d90*/  IMAD R25, R14, R15, R25 ;  /* 0x0000000f0e197224 */ /* 0x001fc800078e0219 */
[----:B-1----:R-:W-:-:S07]  /*0da0*/  @P0 IMAD R25, R16, R17, R25 ;  /* 0x0000001110190224 */ /* 0x002fce00078e0219 */
.L_x_2:
[----:B------:R-:W1:Y:S01]  /*0db0*/  I2F.U32.RP R16, R0 ;  /* 0x0000000000107306 */ /* 0x000e620000209000 */
[----:B0-----:R-:W-:Y:S02]  /*0dc0*/  HFMA2 R14, -RZ, RZ, 0, 0 ;  /* 0x00000000ff0e7431 */ /* 0x001fe400000001ff */
[----:B------:R-:W-:Y:S01]  /*0dd0*/  VIADD R19, R19, 0x1 ;  /* 0x0000000113137836 */ /* 0x000fe20000000000 */
[----:B------:R-:W-:Y:S01]  /*0de0*/  ISETP.NE.U32.AND P2, PT, R0, RZ, PT ;  /* 0x000000ff0000720c */ /* 0x000fe20003f45070 */
[----:B------:R-:W0:Y:S01]  /*0df0*/  LDCU.64 UR14, c[0x0][0x3a8] ;  /* 0x00007500ff0e77ac */ /* 0x000e220008000a00 */
[----:B------:R-:W2:Y:S02]  /*0e00*/  LDCU.64 UR12, c[0x0][0x390] ;  /* 0x00007200ff0c77ac */ /* 0x000ea40008000a00 */
[----:B-1----:R-:W1:Y:S02]  /*0e10*/  MUFU.RCP R16, R16 ;  /* 0x0000001000107308 */ /* 0x002e640000001000 */
[----:B-1----:R-:W-:-:S06]  /*0e20*/  IADD3 R15, PT, PT, R16, 0xffffffe, RZ ;  /* 0x0ffffffe100f7810 */ /* 0x002fcc0007ffe0ff */
[----:B------:R-:W1:Y:S02]  /*0e30*/  F2I.FTZ.U32.TRUNC.NTZ R15, R15 ;  /* 0x0000000f000f7305 */ /* 0x000e64000021f000 */
[----:B-1----:R-:W-:-:S04]  /*0e40*/  IMAD.MOV R17, RZ, RZ, -R15 ;  /* 0x000000ffff117224 */ /* 0x002fc800078e0a0f */
[----:B------:R-:W-:-:S04]  /*0e50*/  IMAD R17, R17, R0, RZ ;  /* 0x0000000011117224 */ /* 0x000fc800078e02ff */
[----:B------:R-:W-:Y:S01]  /*0e60*/  IMAD.HI.U32 R14, R15, R17, R14 ;  /* 0x000000110f0e7227 */ /* 0x000fe200078e000e */
[----:B------:R-:W-:Y:S01]  /*0e70*/  IADD3 R15, PT, PT, R12, 0x1, RZ ;  /* 0x000000010c0f7810 */ /* 0x000fe20007ffe0ff */
[----:B------:R-:W1:Y:S03]  /*0e80*/  LDC R17, c[0x0][0x3a0] ;  /* 0x0000e800ff117b82 */ /* 0x000e660000000800 */
[----:B------:R-:W-:Y:S01]  /*0e90*/  ISETP.NE.AND P1, PT, R15, R0, PT ;  /* 0x000000000f00720c */ /* 0x000fe20003f25270 */
[----:B------:R-:W-:-:S03]  /*0ea0*/  IMAD.HI.U32 R14, R14, R19, RZ ;  /* 0x000000130e0e7227 */ /* 0x000fc600078e00ff */
[----:B------:R-:W-:Y:S02]  /*0eb0*/  SEL R12, R15, RZ, P1 ;  /* 0x000000ff0f0c7207 */ /* 0x000fe40000800000 */
[----:B------:R-:W-:-:S05]  /*0ec0*/  IADD3 R14, PT, PT, -R14, RZ, RZ ;  /* 0x000000ff0e0e7210 */ /* 0x000fca0007ffe1ff */
[----:B------:R-:W-:Y:S02]  /*0ed0*/  IMAD R19, R0, R14, R19 ;  /* 0x0000000e00137224 */ /* 0x000fe400078e0213 */
[----:B------:R-:W3:Y:S03]  /*0ee0*/  LDC R14, c[0x0][0x388] ;  /* 0x0000e200ff0e7b82 */ /* 0x000ee60000000800 */
[----:B------:R-:W-:Y:S01]  /*0ef0*/  ISETP.GE.U32.AND P0, PT, R19, R0, PT ;  /* 0x000000001300720c */ /* 0x000fe20003f06070 */
[----:B-1----:R-:W-:-:S04]  /*0f00*/  IMAD R15, R12, R17, UR10 ;  /* 0x0000000a0c0f7e24 */ /* 0x002fc8000f8e0211 */
[----:B------:R-:W-:-:S08]  /*0f10*/  IMAD R17, R15, 0x1e, RZ ;  /* 0x0000001e0f117824 */ /* 0x000fd000078e02ff */
[----:B------:R-:W-:Y:S01]  /*0f20*/  @P0 IMAD.IADD R19, R19, 0x1, -R0 ;  /* 0x0000000113130824 */ /* 0x000fe200078e0a00 */
[----:B------:R-:W-:-:S04]  /*0f30*/  IADD3 R20, P1, PT, R4, R17, RZ ;  /* 0x0000001104147210 */ /* 0x000fc80007f3e0ff */
[----:B------:R-:W-:Y:S02]  /*0f40*/  ISETP.GE.U32.AND P0, PT, R19, R0, PT ;  /* 0x000000001300720c */ /* 0x000fe40003f06070 */
[----:B------:R-:W-:-:S11]  /*0f50*/  LEA.HI.X.SX32 R17, R17, R6, 0x1, P1 ;  /* 0x0000000611117211 */ /* 0x000fd600008f0eff */
[-C--:B------:R-:W-:Y:S02]  /*0f60*/  @P0 IADD3 R19, PT, PT, R19, -R0.reuse, RZ ;  /* 0x8000000013130210 */ /* 0x080fe40007ffe0ff */
[----:B------:R-:W-:-:S05]  /*0f70*/  @!P2 LOP3.LUT R19, RZ, R0, RZ, 0x33, !PT ;  /* 0x00000000ff13a212 */ /* 0x000fca00078e33ff */
[----:B---3--:R-:W-:-:S04]  /*0f80*/  IMAD R14, R14, UR7, R19 ;  /* 0x000000070e0e7c24 */ /* 0x008fc8000f8e0213 */
[----:B------:R-:W-:Y:S01]  /*0f90*/  IMAD R15, R14, 0x1e, RZ ;  /* 0x0000001e0e0f7824 */ /* 0x000fe200078e02ff */
[----:B0-----:R-:W-:-:S04]  /*0fa0*/  LEA R14, P1, R20, UR14, 0x2 ;  /* 0x0000000e140e7c11 */ /* 0x001fc8000f8210ff */
[----:B------:R-:W-:-:S04]  /*0fb0*/  IADD3 R21, P0, PT, R18, R15, RZ ;  /* 0x0000000f12157210 */ /* 0x000fc80007f1e0ff */
[----:B------:R-:W-:Y:S02]  /*0fc0*/  LEA.HI.X.SX32 R22, R15, R5, 0x1, P0 ;  /* 0x000000050f167211 */ /* 0x000fe400000f0eff */
[C---:B--2---:R-:W-:Y:S02]  /*0fd0*/  LEA R16, P0, R21.reuse, UR12, 0x2 ;  /* 0x0000000c15107c11 */ /* 0x044fe4000f8010ff */
[----:B------:R-:W-:Y:S02]  /*0fe0*/  LEA.HI.X R15, R20, UR15, R17, 0x2, P1 ;  /* 0x0000000f140f7c11 */ /* 0x000fe400088f1411 */
[----:B------:R-:W-:-:S03]  /*0ff0*/  LEA.HI.X R17, R21, UR13, R22, 0x2, P0 ;  /* 0x0000000d15117c11 */ /* 0x000fc600080f1416 */
[----:B------:R-:W2:Y:S04]  /*1000*/  LDG.E R14, desc[UR8][R14.64] ;  /* 0x000000080e0e7981 */ /* 0x000ea8000c1e1900 */
[----:B------:R-:W3:Y:S01]  /*1010*/  LDG.E R17, desc[UR8][R16.64] ;  /* 0x0000000810117981 */ /* 0x000ee2000c1e1900 */
[----:B------:R-:W-:-:S06]  /*1020*/  UIADD3 UR4, UPT, UPT, UR4, 0x1, URZ ;  /* 0x0000000104047890 */ /* 0x000fcc000fffe0ff */
[----:B------:R-:W-:Y:S01]  /*1030*/  ISETP.NE.AND P0, PT, R0, UR4, PT ;  /* 0x0000000400007c0c */ /* 0x000fe2000bf05270 */
[----:B---3--:R1:W-:Y:S04]  /*1040*/  STS [R8], R17 ;  /* 0x0000001108007388 */ /* 0x0083e80000000800 */
[----:B--2---:R1:W-:Y:S01]  /*1050*/  STS [R9], R14 ;  /* 0x0000000e09007388 */ /* 0x0043e20000000800 */
[----:B------:R-:W-:Y:S07]  /*1060*/  BAR.SYNC.DEFER_BLOCKING 0x0 ;  /* 0x0000000000007b1d */ /* 0x000fee0000010000 */
[----:B------:R-:W-:Y:S05]  /*1070*/  @P0 BRA `(.L_x_5) ;  /* 0xfffffff400280947 */ /* 0x000fea000383ffff */
[----:B------:R-:W0:Y:S01]  /*1080*/  S2R R5, SR_CTAID.Y ;  /* 0x0000000000057919 */ /* 0x000e220000002600 */
[----:B------:R-:W2:Y:S01]  /*1090*/  LDC R4, c[0x0][0x3b8] ;  /* 0x0000ee00ff047b82 */ /* 0x000ea20000000800 */
[----:B------:R-:W3:Y:S01]  /*10a0*/  LDCU.64 UR4, c[0x0][0x3c0] ;  /* 0x00007800ff0477ac */ /* 0x000ee20008000a00 */
[-C--:B--2---:R-:W-:Y:S02]  /*10b0*/  IMAD R3, R3, R4.reuse, R2 ;  /* 0x0000000403037224 */ /* 0x084fe400078e0202 */
[----:B0-----:R-:W-:-:S03]  /*10c0*/  IMAD R0, R5, R4, UR10 ;  /* 0x0000000a05007e24 */ /* 0x001fc6000f8e0204 */
[----:B------:R-:W-:Y:S01]  /*10d0*/  SHF.R.S32.HI R5, RZ, 0x1f, R3 ;  /* 0x0000001fff057819 */ /* 0x000fe20000011403 */
[----:B------:R-:W-:-:S05]  /*10e0*/  IMAD R0, R0, 0x1e, RZ ;  /* 0x0000001e00007824 */ /* 0x000fca00078e02ff */
[----:B------:R-:W-:-:S04]  /*10f0*/  IADD3 R3, P0, PT, R0, R3, RZ ;  /* 0x0000000300037210 */ /* 0x000fc80007f1e0ff */
[----:B------:R-:W-:Y:S02]  /*1100*/  LEA.HI.X.SX32 R0, R0, R5, 0x1, P0 ;  /* 0x0000000500007211 */ /* 0x000fe400000f0eff */
[----:B---3--:R-:W-:-:S04]  /*1110*/  LEA R2, P0, R3, UR4, 0x2 ;  /* 0x0000000403027c11 */ /* 0x008fc8000f8010ff */
[----:B------:R-:W-:-:S05]  /*1120*/  LEA.HI.X R3, R3, UR5, R0, 0x2, P0 ;  /* 0x0000000503037c11 */ /* 0x000fca00080f1400 */
[----:B------:R-:W-:Y:S01]  /*1130*/  STG.E desc[UR8][R2.64], R25 ;  /* 0x0000001902007986 */ /* 0x000fe2000c101908 */
[----:B------:R-:W-:Y:S05]  /*1140*/  EXIT ;  /* 0x000000000000794d */ /* 0x000fea0003800000 */
.L_x_6:
[----:B------:R-:W-:-:S00]  /*1150*/  BRA `(.L_x_6) ;  /* 0xfffffffc00fc7947 */ /* 0x000fc0000383ffff */
[----:B------:R-:W-:-:S00]  /*1160*/  NOP ;  /* 0x0000000000007918 */ /* 0x000fc00000000000 */
        /* <DEDUP_REMOVED lines=9> */
.L_x_7:


//--------------------- .nv.shared._Z12cannonKernel6MatrixS_S_ --------------------------
	.section	.nv.shared._Z12cannonKernel6MatrixS_S_,"aw",@nobits
	.sectionflags	@""
	.align	4
.nv.shared._Z12cannonKernel6MatrixS_S_:
	.zero		8224


//--------------------- .nv.shared.reserved.0     --------------------------
	.section	.nv.shared.reserved.0,"aw",@nobits
	.weak		__nv_reservedSMEM_offset_0_alias
	.size		__nv_reservedSMEM_offset_0_alias, 0, 64
	.other		__nv_reservedSMEM_offset_0_alias,@"STO_CUDA_RESERVED_SHARED STV_DEFAULT"
__nv_reservedSMEM_offset_0_alias:
	.zero		0
	.zero		64


//--------------------- .nv.constant0._Z12cannonKernel6MatrixS_S_ --------------------------
	.section	.nv.constant0._Z12cannonKernel6MatrixS_S_,"a",@progbits
	.sectionflags	@""
	.align	4
.nv.constant0._Z12cannonKernel6MatrixS_S_:
	.zero		968


//--------------------- SYMBOLS --------------------------

	.type		.nv.reservedSmem.offset0,@object
	.size		.nv.reservedSmem.offset0,0x4
	.type		.nv.reservedSmem.cap,@object
	.size		.nv.reservedSmem.cap,0x4
